//
// Generated by NVIDIA NVVM Compiler
//
// Compiler Build ID: CL-36424714
// Cuda compilation tools, release 13.0, V13.0.88
// Based on NVVM 20.0.0
//

.version 9.0
.target sm_100
.address_size 64

	// .globl	_Z10naive_gemmPKfS0_Pfiii

.visible .entry _Z10naive_gemmPKfS0_Pfiii(
	.param .u64 .ptr .align 1 _Z10naive_gemmPKfS0_Pfiii_param_0,
	.param .u64 .ptr .align 1 _Z10naive_gemmPKfS0_Pfiii_param_1,
	.param .u64 .ptr .align 1 _Z10naive_gemmPKfS0_Pfiii_param_2,
	.param .u32 _Z10naive_gemmPKfS0_Pfiii_param_3,
	.param .u32 _Z10naive_gemmPKfS0_Pfiii_param_4,
	.param .u32 _Z10naive_gemmPKfS0_Pfiii_param_5
)
{
	.reg .pred 	%p<13>;
	.reg .b32 	%r<41>;
	.reg .b32 	%f<68>;
	.reg .b64 	%rd<53>;

	ld.param.u64 	%rd7, [_Z10naive_gemmPKfS0_Pfiii_param_0];
	ld.param.u64 	%rd8, [_Z10naive_gemmPKfS0_Pfiii_param_1];
	ld.param.u64 	%rd6, [_Z10naive_gemmPKfS0_Pfiii_param_2];
	ld.param.u32 	%r20, [_Z10naive_gemmPKfS0_Pfiii_param_3];
	ld.param.u32 	%r18, [_Z10naive_gemmPKfS0_Pfiii_param_4];
	ld.param.u32 	%r19, [_Z10naive_gemmPKfS0_Pfiii_param_5];
	cvta.to.global.u64 	%rd1, %rd8;
	cvta.to.global.u64 	%rd2, %rd7;
	mov.u32 	%r21, %ctaid.y;
	mov.u32 	%r22, %ntid.y;
	mov.u32 	%r23, %tid.y;
	mad.lo.s32 	%r1, %r21, %r22, %r23;
	mov.u32 	%r24, %ctaid.x;
	mov.u32 	%r25, %ntid.x;
	mov.u32 	%r26, %tid.x;
	mad.lo.s32 	%r2, %r24, %r25, %r26;
	setp.ge.s32 	%p1, %r1, %r20;
	setp.ge.s32 	%p2, %r2, %r18;
	or.pred  	%p3, %p1, %p2;
	@%p3 bra 	$L__BB0_14;
	setp.lt.s32 	%p4, %r19, 1;
	mov.f32 	%f67, 0f00000000;
	@%p4 bra 	$L__BB0_13;
	mul.lo.s32 	%r3, %r19, %r1;
	and.b32  	%r4, %r19, 7;
	setp.lt.u32 	%p5, %r19, 8;
	mov.f32 	%f67, 0f00000000;
	mov.b32 	%r39, 0;
	@%p5 bra 	$L__BB0_5;
	and.b32  	%r39, %r19, 2147483640;
	neg.s32 	%r37, %r39;
	shl.b32 	%r7, %r18, 3;
	mul.wide.u32 	%rd9, %r3, 4;
	add.s64 	%rd10, %rd9, %rd2;
	add.s64 	%rd52, %rd10, 16;
	mov.f32 	%f67, 0f00000000;
	mul.wide.s32 	%rd13, %r18, 4;
	mov.u32 	%r36, %r2;
$L__BB0_4:
	.pragma "nounroll";
	ld.global.f32 	%f17, [%rd52+-16];
	mul.wide.s32 	%rd11, %r36, 4;
	add.s64 	%rd12, %rd1, %rd11;
	ld.global.f32 	%f18, [%rd12];
	fma.rn.f32 	%f19, %f17, %f18, %f67;
	ld.global.f32 	%f20, [%rd52+-12];
	add.s64 	%rd14, %rd12, %rd13;
	ld.global.f32 	%f21, [%rd14];
	fma.rn.f32 	%f22, %f20, %f21, %f19;
	ld.global.f32 	%f23, [%rd52+-8];
	add.s64 	%rd15, %rd14, %rd13;
	ld.global.f32 	%f24, [%rd15];
	fma.rn.f32 	%f25, %f23, %f24, %f22;
	ld.global.f32 	%f26, [%rd52+-4];
	add.s64 	%rd16, %rd15, %rd13;
	ld.global.f32 	%f27, [%rd16];
	fma.rn.f32 	%f28, %f26, %f27, %f25;
	ld.global.f32 	%f29, [%rd52];
	add.s64 	%rd17, %rd16, %rd13;
	ld.global.f32 	%f30, [%rd17];
	fma.rn.f32 	%f31, %f29, %f30, %f28;
	ld.global.f32 	%f32, [%rd52+4];
	add.s64 	%rd18, %rd17, %rd13;
	ld.global.f32 	%f33, [%rd18];
	fma.rn.f32 	%f34, %f32, %f33, %f31;
	ld.global.f32 	%f35, [%rd52+8];
	add.s64 	%rd19, %rd18, %rd13;
	ld.global.f32 	%f36, [%rd19];
	fma.rn.f32 	%f37, %f35, %f36, %f34;
	ld.global.f32 	%f38, [%rd52+12];
	add.s64 	%rd20, %rd19, %rd13;
	ld.global.f32 	%f39, [%rd20];
	fma.rn.f32 	%f67, %f38, %f39, %f37;
	add.s32 	%r37, %r37, 8;
	add.s32 	%r36, %r36, %r7;
	add.s64 	%rd52, %rd52, 32;
	setp.ne.s32 	%p6, %r37, 0;
	@%p6 bra 	$L__BB0_4;
$L__BB0_5:
	setp.eq.s32 	%p7, %r4, 0;
	@%p7 bra 	$L__BB0_13;
	and.b32  	%r13, %r19, 3;
	setp.lt.u32 	%p8, %r4, 4;
	@%p8 bra 	$L__BB0_8;
	add.s32 	%r28, %r39, %r3;
	mul.wide.u32 	%rd21, %r28, 4;
	add.s64 	%rd22, %rd2, %rd21;
	ld.global.f32 	%f41, [%rd22];
	mad.lo.s32 	%r29, %r39, %r18, %r2;
	mul.wide.s32 	%rd23, %r29, 4;
	add.s64 	%rd24, %rd1, %rd23;
	ld.global.f32 	%f42, [%rd24];
	fma.rn.f32 	%f43, %f41, %f42, %f67;
	cvt.u64.u32 	%rd25, %r3;
	cvt.u64.u32 	%rd26, %r39;
	add.s64 	%rd27, %rd26, %rd25;
	shl.b64 	%rd28, %rd27, 2;
	add.s64 	%rd29, %rd2, %rd28;
	ld.global.f32 	%f44, [%rd29+4];
	mul.wide.s32 	%rd30, %r18, 4;
	add.s64 	%rd31, %rd24, %rd30;
	ld.global.f32 	%f45, [%rd31];
	fma.rn.f32 	%f46, %f44, %f45, %f43;
	ld.global.f32 	%f47, [%rd29+8];
	add.s64 	%rd32, %rd31, %rd30;
	ld.global.f32 	%f48, [%rd32];
	fma.rn.f32 	%f49, %f47, %f48, %f46;
	ld.global.f32 	%f50, [%rd29+12];
	add.s64 	%rd33, %rd32, %rd30;
	ld.global.f32 	%f51, [%rd33];
	fma.rn.f32 	%f67, %f50, %f51, %f49;
	add.s32 	%r39, %r39, 4;
$L__BB0_8:
	setp.eq.s32 	%p9, %r13, 0;
	@%p9 bra 	$L__BB0_13;
	setp.eq.s32 	%p10, %r13, 1;
	@%p10 bra 	$L__BB0_11;
	add.s32 	%r30, %r39, %r3;
	mul.wide.u32 	%rd34, %r30, 4;
	add.s64 	%rd35, %rd2, %rd34;
	ld.global.f32 	%f53, [%rd35];
	mad.lo.s32 	%r31, %r39, %r18, %r2;
	mul.wide.s32 	%rd36, %r31, 4;
	add.s64 	%rd37, %rd1, %rd36;
	ld.global.f32 	%f54, [%rd37];
	fma.rn.f32 	%f55, %f53, %f54, %f67;
	cvt.u64.u32 	%rd38, %r3;
	cvt.u64.u32 	%rd39, %r39;
	add.s64 	%rd40, %rd39, %rd38;
	shl.b64 	%rd41, %rd40, 2;
	add.s64 	%rd42, %rd2, %rd41;
	ld.global.f32 	%f56, [%rd42+4];
	mul.wide.s32 	%rd43, %r18, 4;
	add.s64 	%rd44, %rd37, %rd43;
	ld.global.f32 	%f57, [%rd44];
	fma.rn.f32 	%f67, %f56, %f57, %f55;
	add.s32 	%r39, %r39, 2;
$L__BB0_11:
	and.b32  	%r32, %r19, 1;
	setp.eq.b32 	%p11, %r32, 1;
	not.pred 	%p12, %p11;
	@%p12 bra 	$L__BB0_13;
	add.s32 	%r33, %r39, %r3;
	mul.wide.u32 	%rd45, %r33, 4;
	add.s64 	%rd46, %rd2, %rd45;
	ld.global.f32 	%f58, [%rd46];
	mad.lo.s32 	%r34, %r39, %r18, %r2;
	mul.wide.s32 	%rd47, %r34, 4;
	add.s64 	%rd48, %rd1, %rd47;
	ld.global.f32 	%f59, [%rd48];
	fma.rn.f32 	%f67, %f58, %f59, %f67;
$L__BB0_13:
	mad.lo.s32 	%r35, %r18, %r1, %r2;
	cvta.to.global.u64 	%rd49, %rd6;
	mul.wide.s32 	%rd50, %r35, 4;
	add.s64 	%rd51, %rd49, %rd50;
	st.global.f32 	[%rd51], %f67;
$L__BB0_14:
	ret;

}


// ===== COMPILED SASS (sm_100) =====

	.target	sm_100

	.elftype	@"ET_EXEC"


//--------------------- .note.nv.tkinfo           --------------------------
	.section	.note.nv.tkinfo,"",@"SHT_NOTE"
	.sectionflags	@"SHF_NOTE_NV_TKINFO"
	.tkinfo
        /*0018*/ 	.word	0x00000002
        /*0030*/ 	.string	""
        /*0030*/ 	.string	"ptxas"
        /*0030*/ 	.string	"Cuda compilation tools, release 13.0, V13.0.88"
        /*0030*/ 	.string	"Build cuda_13.0.r13.0/compiler.36424714_0"
        /*0030*/ 	.string	"-arch sm_100 -m 64 "



//--------------------- .note.nv.cuinfo           --------------------------
	.section	.note.nv.cuinfo,"",@"SHT_NOTE"
	.sectionflags	@"SHF_NOTE_NV_CUINFO"
        /*0018*/ 	.short	0x0002
        /*001a*/ 	.short	0x0064
        /*001c*/ 	.short	0x0082
	.zero		2


//--------------------- .nv.info                  --------------------------
	.section	.nv.info,"",@"SHT_CUDA_INFO"
	.align	4


	//----- nvinfo : EIATTR_REGCOUNT
	.align		4
        /*0000*/ 	.byte	0x04, 0x2f
        /*0002*/ 	.short	(.L_1 - .L_0)
	.align		4
.L_0:
        /*0004*/ 	.word	index@(_Z10naive_gemmPKfS0_Pfiii)
        /*0008*/ 	.word	0x00000020


	//----- nvinfo : EIATTR_FRAME_SIZE
	.align		4
.L_1:
        /*000c*/ 	.byte	0x04, 0x11
        /*000e*/ 	.short	(.L_3 - .L_2)
	.align		4
.L_2:
        /*0010*/ 	.word	index@(_Z10naive_gemmPKfS0_Pfiii)
        /*0014*/ 	.word	0x00000000


	//----- nvinfo : EIATTR_MIN_STACK_SIZE
	.align		4
.L_3:
        /*0018*/ 	.byte	0x04, 0x12
        /*001a*/ 	.short	(.L_5 - .L_4)
	.align		4
.L_4:
        /*001c*/ 	.word	index@(_Z10naive_gemmPKfS0_Pfiii)
        /*0020*/ 	.word	0x00000000
.L_5:


//--------------------- .nv.compat                --------------------------
	.section	.nv.compat,"",@"SHT_CUDA_COMPAT_INFO"
	.align	4
        /*0000*/ 	.byte	0x02, 0x09, 0x00, 0x00, 0x02, 0x02, 0x01, 0x00, 0x02, 0x05, 0x05, 0x00, 0x03, 0x07, 0x01, 0x01
        /*0010*/ 	.byte	0x02, 0x03, 0x00, 0x00, 0x02, 0x06, 0x01, 0x00, 0x04, 0x0b, 0x08, 0x00, 0x09, 0x00, 0x00, 0x00
        /*0020*/ 	.byte	0x00, 0x00, 0x00, 0x00


//--------------------- .nv.info._Z10naive_gemmPKfS0_Pfiii --------------------------
	.section	.nv.info._Z10naive_gemmPKfS0_Pfiii,"",@"SHT_CUDA_INFO"
	.sectionflags	@""
	.align	4


	//----- nvinfo : EIATTR_CUDA_API_VERSION
	.align		4
        /*0000*/ 	.byte	0x04, 0x37
        /*0002*/ 	.short	(.L_7 - .L_6)
.L_6:
        /*0004*/ 	.word	0x00000082


	//----- nvinfo : EIATTR_KPARAM_INFO
	.align		4
.L_7:
        /*0008*/ 	.byte	0x04, 0x17
        /*000a*/ 	.short	(.L_9 - .L_8)
.L_8:
        /*000c*/ 	.word	0x00000000
        /*0010*/ 	.short	0x0005
        /*0012*/ 	.short	0x0020
        /*0014*/ 	.byte	0x00, 0xf0, 0x11, 0x00


	//----- nvinfo : EIATTR_KPARAM_INFO
	.align		4
.L_9:
        /*0018*/ 	.byte	0x04, 0x17
        /*001a*/ 	.short	(.L_11 - .L_10)
.L_10:
        /*001c*/ 	.word	0x00000000
        /*0020*/ 	.short	0x0004
        /*0022*/ 	.short	0x001c
        /*0024*/ 	.byte	0x00, 0xf0, 0x11, 0x00


	//----- nvinfo : EIATTR_KPARAM_INFO
	.align		4
.L_11:
        /*0028*/ 	.byte	0x04, 0x17
        /*002a*/ 	.short	(.L_13 - .L_12)
.L_12:
        /*002c*/ 	.word	0x00000000
        /*0030*/ 	.short	0x0003
        /*0032*/ 	.short	0x0018
        /*0034*/ 	.byte	0x00, 0xf0, 0x11, 0x00


	//----- nvinfo : EIATTR_KPARAM_INFO
	.align		4
.L_13:
        /*0038*/ 	.byte	0x04, 0x17
        /*003a*/ 	.short	(.L_15 - .L_14)
.L_14:
        /*003c*/ 	.word	0x00000000
        /*0040*/ 	.short	0x0002
        /*0042*/ 	.short	0x0010
        /*0044*/ 	.byte	0x00, 0xf5, 0x21, 0x00


	//----- nvinfo : EIATTR_KPARAM_INFO
	.align		4
.L_15:
        /*0048*/ 	.byte	0x04, 0x17
        /*004a*/ 	.short	(.L_17 - .L_16)
.L_16:
        /*004c*/ 	.word	0x00000000
        /*0050*/ 	.short	0x0001
        /*0052*/ 	.short	0x0008
        /*0054*/ 	.byte	0x00, 0xf5, 0x21, 0x00


	//----- nvinfo : EIATTR_KPARAM_INFO
	.align		4
.L_17:
        /*0058*/ 	.byte	0x04, 0x17
        /*005a*/ 	.short	(.L_19 - .L_18)
.L_18:
        /*005c*/ 	.word	0x00000000
        /*0060*/ 	.short	0x0000
        /*0062*/ 	.short	0x0000
        /*0064*/ 	.byte	0x00, 0xf5, 0x21, 0x00


	//----- nvinfo : EIATTR_SPARSE_MMA_MASK
	.align		4
.L_19:
        /*0068*/ 	.byte	0x03, 0x50
        /*006a*/ 	.short	0x0000


	//----- nvinfo : EIATTR_MAXREG_COUNT
	.align		4
        /*006c*/ 	.byte	0x03, 0x1b
        /*006e*/ 	.short	0x00ff


	//----- nvinfo : EIATTR_MERCURY_ISA_VERSION
	.align		4
        /*0070*/ 	.byte	0x03, 0x5f
        /*0072*/ 	.short	0x0101


	//----- nvinfo : EIATTR_VRC_CTA_INIT_COUNT
	.align		4
        /*0074*/ 	.byte	0x02, 0x4a
	.zero		1
	.zero		1


	//----- nvinfo : EIATTR_EXIT_INSTR_OFFSETS
	.align		4
        /*0078*/ 	.byte	0x04, 0x1c
        /*007a*/ 	.short	(.L_21 - .L_20)


	//   ....[0]....
.L_20:
        /*007c*/ 	.word	0x000000c0


	//   ....[1]....
        /*0080*/ 	.word	0x000008e0


	//----- nvinfo : EIATTR_CBANK_PARAM_SIZE
	.align		4
.L_21:
        /*0084*/ 	.byte	0x03, 0x19
        /*0086*/ 	.short	0x0024


	//----- nvinfo : EIATTR_PARAM_CBANK
	.align		4
        /*0088*/ 	.byte	0x04, 0x0a
        /*008a*/ 	.short	(.L_23 - .L_22)
	.align		4
.L_22:
        /*008c*/ 	.word	index@(.nv.constant0._Z10naive_gemmPKfS0_Pfiii)
        /*0090*/ 	.short	0x0380
        /*0092*/ 	.short	0x0024


	//----- nvinfo : EIATTR_SW_WAR
	.align		4
.L_23:
        /*0094*/ 	.byte	0x04, 0x36
        /*0096*/ 	.short	(.L_25 - .L_24)
.L_24:
        /*0098*/ 	.word	0x00000008
.L_25:


//--------------------- .nv.callgraph             --------------------------
	.section	.nv.callgraph,"",@"SHT_CUDA_CALLGRAPH"
	.align	4
	.sectionentsize	8
	.align		4
        /*0000*/ 	.word	0x00000000
	.align		4
        /*0004*/ 	.word	0xffffffff
	.align		4
        /*0008*/ 	.word	0x00000000
	.align		4
        /*000c*/ 	.word	0xfffffffe
	.align		4
        /*0010*/ 	.word	0x00000000
	.align		4
        /*0014*/ 	.word	0xfffffffd
	.align		4
        /*0018*/ 	.word	0x00000000
	.align		4
        /*001c*/ 	.word	0xfffffffc


//--------------------- .text._Z10naive_gemmPKfS0_Pfiii --------------------------
	.section	.text._Z10naive_gemmPKfS0_Pfiii,"ax",@progbits
	.align	128
        .global         _Z10naive_gemmPKfS0_Pfiii
        .type           _Z10naive_gemmPKfS0_Pfiii,@function
        .size           _Z10naive_gemmPKfS0_Pfiii,(.L_x_5 - _Z10naive_gemmPKfS0_Pfiii)
        .other          _Z10naive_gemmPKfS0_Pfiii,@"STO_CUDA_ENTRY STV_DEFAULT"
_Z10naive_gemmPKfS0_Pfiii:
.text._Z10naive_gemmPKfS0_Pfiii:
[----:B------:R-:W-:Y:S01]  /*0000*/  LDC R1, c[0x0][0x37c] ;  /* 0x0000df00ff017b82 */ /* 0x000fe20000000800 */
[----:B------:R-:W0:Y:S07]  /*0010*/  S2R R5, SR_TID.X ;  /* 0x0000000000057919 */ /* 0x000e2e0000002100 */
[----:B------:R-:W1:Y:S01]  /*0020*/  LDC R19, c[0x0][0x364] ;  /* 0x0000d900ff137b82 */ /* 0x000e620000000800 */
[----:B------:R-:W1:Y:S07]  /*0030*/  S2R R4, SR_TID.Y ;  /* 0x0000000000047919 */ /* 0x000e6e0000002200 */
[----:B------:R-:W0:Y:S08]  /*0040*/  S2UR UR5, SR_CTAID.X ;  /* 0x00000000000579c3 */ /* 0x000e300000002500 */
[----:B------:R-:W0:Y:S08]  /*0050*/  LDC R0, c[0x0][0x360] ;  /* 0x0000d800ff007b82 */ /* 0x000e300000000800 */
[----:B------:R-:W1:Y:S08]  /*0060*/  S2UR UR4, SR_CTAID.Y ;  /* 0x00000000000479c3 */ /* 0x000e700000002600 */
[----:B------:R-:W2:Y:S01]  /*0070*/  LDC.64 R2, c[0x0][0x398] ;  /* 0x0000e600ff027b82 */ /* 0x000ea20000000a00 */
[----:B0-----:R-:W-:-:S02]  /*0080*/  IMAD R0, R0, UR5, R5 ;  /* 0x0000000500007c24 */ /* 0x001fc4000f8e0205 */
[----:B-1----:R-:W-:-:S03]  /*0090*/  IMAD R19, R19, UR4, R4 ;  /* 0x0000000413137c24 */ /* 0x002fc6000f8e0204 */
[----:B--2---:R-:W-:-:S04]  /*00a0*/  ISETP.GE.AND P0, PT, R0, R3, PT ;  /* 0x000000030000720c */ /* 0x004fc80003f06270 */
[----:B------:R-:W-:-:S13]  /*00b0*/  ISETP.GE.OR P0, PT, R19, R2, P0 ;  /* 0x000000021300720c */ /* 0x000fda0000706670 */
[----:B------:R-:W-:Y:S05]  /*00c0*/  @P0 EXIT ;  /* 0x000000000000094d */ /* 0x000fea0003800000 */
[----:B------:R-:W0:Y:S01]  /*00d0*/  LDC R2, c[0x0][0x3a0] ;  /* 0x0000e800ff027b82 */ /* 0x000e220000000800 */
[----:B------:R-:W1:Y:S01]  /*00e0*/  LDCU.64 UR4, c[0x0][0x358] ;  /* 0x00006b00ff0477ac */ /* 0x000e620008000a00 */
[----:B------:R-:W-:Y:S01]  /*00f0*/  HFMA2 R24, -RZ, RZ, 0, 0 ;  /* 0x00000000ff187431 */ /* 0x000fe200000001ff */
[----:B0-----:R-:W-:-:S13]  /*0100*/  ISETP.GE.AND P0, PT, R2, 0x1, PT ;  /* 0x000000010200780c */ /* 0x001fda0003f06270 */
[----:B-1----:R-:W-:Y:S05]  /*0110*/  @!P0 BRA `(.L_x_0) ;  /* 0x0000000400e08947 */ /* 0x002fea0003800000 */
[C---:B------:R-:W-:Y:S01]  /*0120*/  ISETP.GE.U32.AND P1, PT, R2.reuse, 0x8, PT ;  /* 0x000000080200780c */ /* 0x040fe20003f26070 */
[----:B------:R-:W-:Y:S01]  /*0130*/  IMAD R20, R19, R2, RZ ;  /* 0x0000000213147224 */ /* 0x000fe200078e02ff */
[----:B------:R-:W-:Y:S02]  /*0140*/  LOP3.LUT R27, R2, 0x7, RZ, 0xc0, !PT ;  /* 0x00000007021b7812 */ /* 0x000fe400078ec0ff */
[----:B------:R-:W-:Y:S02]  /*0150*/  MOV R24, RZ ;  /* 0x000000ff00187202 */ /* 0x000fe40000000f00 */
[----:B------:R-:W-:Y:S02]  /*0160*/  ISETP.NE.AND P0, PT, R27, RZ, PT ;  /* 0x000000ff1b00720c */ /* 0x000fe40003f05270 */
[----:B------:R-:W-:-:S05]  /*0170*/  MOV R21, RZ ;  /* 0x000000ff00157202 */ /* 0x000fca0000000f00 */
[----:B------:R-:W-:Y:S06]  /*0180*/  @!P1 BRA `(.L_x_1) ;  /* 0x0000000000c49947 */ /* 0x000fec0003800000 */
[----:B------:R-:W0:Y:S01]  /*0190*/  LDC.64 R4, c[0x0][0x380] ;  /* 0x0000e000ff047b82 */ /* 0x000e220000000a00 */
[----:B------:R-:W-:Y:S02]  /*01a0*/  LOP3.LUT R21, R2, 0x7ffffff8, RZ, 0xc0, !PT ;  /* 0x7ffffff802157812 */ /* 0x000fe400078ec0ff */
[----:B------:R-:W-:Y:S02]  /*01b0*/  MOV R24, RZ ;  /* 0x000000ff00187202 */ /* 0x000fe40000000f00 */
[----:B------:R-:W-:Y:S02]  /*01c0*/  MOV R18, R0 ;  /* 0x0000000000127202 */ /* 0x000fe40000000f00 */
[----:B------:R-:W-:Y:S01]  /*01d0*/  IADD3 R22, PT, PT, -R21, RZ, RZ ;  /* 0x000000ff15167210 */ /* 0x000fe20007ffe1ff */
[----:B0-----:R-:W-:-:S03]  /*01e0*/  IMAD.WIDE.U32 R4, R20, 0x4, R4 ;  /* 0x0000000414047825 */ /* 0x001fc600078e0004 */
[----:B------:R-:W-:-:S04]  /*01f0*/  IADD3 R6, P1, PT, R4, 0x10, RZ ;  /* 0x0000001004067810 */ /* 0x000fc80007f3e0ff */
[----:B------:R-:W-:-:S09]  /*0200*/  IADD3.X R7, PT, PT, RZ, R5, RZ, P1, !PT ;  /* 0x00000005ff077210 */ /* 0x000fd20000ffe4ff */
.L_x_2:
[----:B------:R-:W0:Y:S01]  /*0210*/  LDC.64 R16, c[0x0][0x388] ;  /* 0x0000e200ff107b82 */ /* 0x000e220000000a00 */
[----:B------:R-:W-:Y:S02]  /*0220*/  MOV R4, R6 ;  /* 0x0000000600047202 */ /* 0x000fe40000000f00 */
[----:B------:R-:W-:-:S05]  /*0230*/  MOV R5, R7 ;  /* 0x0000000700057202 */ /* 0x000fca0000000f00 */
[----:B------:R-:W2:Y:S04]  /*0240*/  LDG.E R25, desc[UR4][R4.64+-0x10] ;  /* 0xfffff00404197981 */ /* 0x000ea8000c1e1900 */
[----:B------:R-:W3:Y:S04]  /*0250*/  LDG.E R23, desc[UR4][R4.64+-0xc] ;  /* 0xfffff40404177981 */ /* 0x000ee8000c1e1900 */
[----:B------:R-:W4:Y:S04]  /*0260*/  LDG.E R29, desc[UR4][R4.64+-0x8] ;  /* 0xfffff804041d7981 */ /* 0x000f28000c1e1900 */
[----:B------:R-:W5:Y:S01]  /*0270*/  LDG.E R28, desc[UR4][R4.64+-0x4] ;  /* 0xfffffc04041c7981 */ /* 0x000f62000c1e1900 */
[----:B0-----:R-:W-:-:S05]  /*0280*/  IMAD.WIDE R16, R18, 0x4, R16 ;  /* 0x0000000412107825 */ /* 0x001fca00078e0210 */
[----:B------:R0:W2:Y:S01]  /*0290*/  LDG.E R26, desc[UR4][R16.64] ;  /* 0x00000004101a7981 */ /* 0x0000a2000c1e1900 */
[----:B------:R-:W-:-:S04]  /*02a0*/  IMAD.WIDE R14, R3, 0x4, R16 ;  /* 0x00000004030e7825 */ /* 0x000fc800078e0210 */
[C---:B------:R-:W-:Y:S02]  /*02b0*/  IMAD.WIDE R6, R3.reuse, 0x4, R14 ;  /* 0x0000000403067825 */ /* 0x040fe400078e020e */
[----:B------:R-:W3:Y:S02]  /*02c0*/  LDG.E R14, desc[UR4][R14.64] ;  /* 0x000000040e0e7981 */ /* 0x000ee4000c1e1900 */
[C---:B------:R-:W-:Y:S02]  /*02d0*/  IMAD.WIDE R10, R3.reuse, 0x4, R6 ;  /* 0x00000004030a7825 */ /* 0x040fe400078e0206 */
[----:B------:R-:W4:Y:S02]  /*02e0*/  LDG.E R6, desc[UR4][R6.64] ;  /* 0x0000000406067981 */ /* 0x000f24000c1e1900 */
[C---:B------:R-:W-:Y:S02]  /*02f0*/  IMAD.WIDE R8, R3.reuse, 0x4, R10 ;  /* 0x0000000403087825 */ /* 0x040fe400078e020a */
[----:B------:R-:W5:Y:S02]  /*0300*/  LDG.E R10, desc[UR4][R10.64] ;  /* 0x000000040a0a7981 */ /* 0x000f64000c1e1900 */
[----:B------:R-:W-:-:S02]  /*0310*/  IMAD.WIDE R12, R3, 0x4, R8 ;  /* 0x00000004030c7825 */ /* 0x000fc400078e0208 */
[----:B------:R-:W5:Y:S04]  /*0320*/  LDG.E R7, desc[UR4][R4.64] ;  /* 0x0000000404077981 */ /* 0x000f68000c1e1900 */
[----:B------:R-:W5:Y:S01]  /*0330*/  LDG.E R8, desc[UR4][R8.64] ;  /* 0x0000000408087981 */ /* 0x000f62000c1e1900 */
[----:B0-----:R-:W-:-:S03]  /*0340*/  IMAD.WIDE R16, R3, 0x4, R12 ;  /* 0x0000000403107825 */ /* 0x001fc600078e020c */
[----:B------:R-:W5:Y:S04]  /*0350*/  LDG.E R12, desc[UR4][R12.64] ;  /* 0x000000040c0c7981 */ /* 0x000f68000c1e1900 */
[----:B------:R-:W5:Y:S04]  /*0360*/  LDG.E R15, desc[UR4][R16.64] ;  /* 0x00000004100f7981 */ /* 0x000f68000c1e1900 */
[----:B------:R-:W5:Y:S04]  /*0370*/  LDG.E R9, desc[UR4][R4.64+0x4] ;  /* 0x0000040404097981 */ /* 0x000f68000c1e1900 */
[----:B------:R-:W5:Y:S01]  /*0380*/  LDG.E R11, desc[UR4][R4.64+0xc] ;  /* 0x00000c04040b7981 */ /* 0x000f62000c1e1900 */
[----:B--2---:R-:W-:Y:S01]  /*0390*/  FFMA R26, R25, R26, R24 ;  /* 0x0000001a191a7223 */ /* 0x004fe20000000018 */
[----:B------:R-:W-:-:S02]  /*03a0*/  IMAD.WIDE R24, R3, 0x4, R16 ;  /* 0x0000000403187825 */ /* 0x000fc400078e0210 */
[----:B------:R-:W2:Y:S04]  /*03b0*/  LDG.E R16, desc[UR4][R4.64+0x8] ;  /* 0x0000080404107981 */ /* 0x000ea8000c1e1900 */
[----:B------:R-:W2:Y:S01]  /*03c0*/  LDG.E R24, desc[UR4][R24.64] ;  /* 0x0000000418187981 */ /* 0x000ea2000c1e1900 */
[----:B---3--:R-:W-:Y:S01]  /*03d0*/  FFMA R14, R23, R14, R26 ;  /* 0x0000000e170e7223 */ /* 0x008fe2000000001a */
[----:B------:R-:W-:-:S03]  /*03e0*/  IADD3 R22, PT, PT, R22, 0x8, RZ ;  /* 0x0000000816167810 */ /* 0x000fc60007ffe0ff */
[----:B----4-:R-:W-:Y:S01]  /*03f0*/  FFMA R29, R29, R6, R14 ;  /* 0x000000061d1d7223 */ /* 0x010fe2000000000e */
[----:B------:R-:W-:-:S03]  /*0400*/  ISETP.NE.AND P1, PT, R22, RZ, PT ;  /* 0x000000ff1600720c */ /* 0x000fc60003f25270 */
[----:B-----5:R-:W-:Y:S01]  /*0410*/  FFMA R10, R28, R10, R29 ;  /* 0x0000000a1c0a7223 */ /* 0x020fe2000000001d */
[----:B------:R-:W-:-:S03]  /*0420*/  IADD3 R6, P2, PT, R4, 0x20, RZ ;  /* 0x0000002004067810 */ /* 0x000fc60007f5e0ff */
[----:B------:R-:W-:Y:S01]  /*0430*/  FFMA R8, R7, R8, R10 ;  /* 0x0000000807087223 */ /* 0x000fe2000000000a */
[----:B------:R-:W-:Y:S02]  /*0440*/  IADD3.X R7, PT, PT, RZ, R5, RZ, P2, !PT ;  /* 0x00000005ff077210 */ /* 0x000fe400017fe4ff */
[----:B------:R-:W-:Y:S01]  /*0450*/  LEA R18, R3, R18, 0x3 ;  /* 0x0000001203127211 */ /* 0x000fe200078e18ff */
[----:B------:R-:W-:-:S04]  /*0460*/  FFMA R9, R9, R12, R8 ;  /* 0x0000000c09097223 */ /* 0x000fc80000000008 */
[----:B--2---:R-:W-:-:S04]  /*0470*/  FFMA R16, R16, R15, R9 ;  /* 0x0000000f10107223 */ /* 0x004fc80000000009 */
[----:B------:R-:W-:Y:S01]  /*0480*/  FFMA R24, R11, R24, R16 ;  /* 0x000000180b187223 */ /* 0x000fe20000000010 */
[----:B------:R-:W-:Y:S06]  /*0490*/  @P1 BRA `(.L_x_2) ;  /* 0xfffffffc005c1947 */ /* 0x000fec000383ffff */
.L_x_1:
[----:B------:R-:W-:Y:S05]  /*04a0*/  @!P0 BRA `(.L_x_0) ;  /* 0x0000000000fc8947 */ /* 0x000fea0003800000 */
[----:B------:R-:W-:Y:S02]  /*04b0*/  ISETP.GE.U32.AND P1, PT, R27, 0x4, PT ;  /* 0x000000041b00780c */ /* 0x000fe40003f26070 */
[----:B------:R-:W-:-:S04]  /*04c0*/  LOP3.LUT R16, R2, 0x3, RZ, 0xc0, !PT ;  /* 0x0000000302107812 */ /* 0x000fc800078ec0ff */
[----:B------:R-:W-:-:S07]  /*04d0*/  ISETP.NE.AND P0, PT, R16, RZ, PT ;  /* 0x000000ff1000720c */ /* 0x000fce0003f05270 */
[----:B------:R-:W-:Y:S06]  /*04e0*/  @!P1 BRA `(.L_x_3) ;  /* 0x00000000006c9947 */ /* 0x000fec0003800000 */
[----:B------:R-:W0:Y:S01]  /*04f0*/  LDC.64 R6, c[0x0][0x388] ;  /* 0x0000e200ff067b82 */ /* 0x000e220000000a00 */
[----:B------:R-:W1:Y:S01]  /*0500*/  LDCU.64 UR6, c[0x0][0x380] ;  /* 0x00007000ff0677ac */ /* 0x000e620008000a00 */
[----:B------:R-:W-:Y:S01]  /*0510*/  IMAD R9, R21, R3, R0 ;  /* 0x0000000315097224 */ /* 0x000fe200078e0200 */
[CC--:B------:R-:W-:Y:S02]  /*0520*/  IADD3 R5, PT, PT, R20.reuse, R21.reuse, RZ ;  /* 0x0000001514057210 */ /* 0x0c0fe40007ffe0ff */
[----:B------:R-:W-:-:S03]  /*0530*/  IADD3 R10, P1, PT, R20, R21, RZ ;  /* 0x00000015140a7210 */ /* 0x000fc60007f3e0ff */
[----:B------:R-:W2:Y:S01]  /*0540*/  LDC.64 R14, c[0x0][0x380] ;  /* 0x0000e000ff0e7b82 */ /* 0x000ea20000000a00 */
[----:B0-----:R-:W-:-:S04]  /*0550*/  IMAD.WIDE R6, R9, 0x4, R6 ;  /* 0x0000000409067825 */ /* 0x001fc800078e0206 */
[----:B------:R-:W-:Y:S02]  /*0560*/  IMAD.WIDE R8, R3, 0x4, R6 ;  /* 0x0000000403087825 */ /* 0x000fe400078e0206 */
[----:B------:R-:W3:Y:S02]  /*0570*/  LDG.E R6, desc[UR4][R6.64] ;  /* 0x0000000406067981 */ /* 0x000ee4000c1e1900 */
[----:B--2---:R-:W-:Y:S01]  /*0580*/  IMAD.WIDE.U32 R14, R5, 0x4, R14 ;  /* 0x00000004050e7825 */ /* 0x004fe200078e000e */
[----:B------:R-:W-:Y:S02]  /*0590*/  IADD3.X R5, PT, PT, RZ, RZ, RZ, P1, !PT ;  /* 0x000000ffff057210 */ /* 0x000fe40000ffe4ff */
[----:B-1----:R-:W-:-:S03]  /*05a0*/  LEA R4, P1, R10, UR6, 0x2 ;  /* 0x000000060a047c11 */ /* 0x002fc6000f8210ff */
[----:B------:R-:W3:Y:S01]  /*05b0*/  LDG.E R15, desc[UR4][R14.64] ;  /* 0x000000040e0f7981 */ /* 0x000ee2000c1e1900 */
[----:B------:R-:W-:Y:S01]  /*05c0*/  LEA.HI.X R5, R10, UR7, R5, 0x2, P1 ;  /* 0x000000070a057c11 */ /* 0x000fe200088f1405 */
[C---:B------:R-:W-:Y:S02]  /*05d0*/  IMAD.WIDE R10, R3.reuse, 0x4, R8 ;  /* 0x00000004030a7825 */ /* 0x040fe400078e0208 */
[----:B------:R-:W2:Y:S04]  /*05e0*/  LDG.E R8, desc[UR4][R8.64] ;  /* 0x0000000408087981 */ /* 0x000ea8000c1e1900 */
[----:B------:R-:W2:Y:S01]  /*05f0*/  LDG.E R17, desc[UR4][R4.64+0x4] ;  /* 0x0000040404117981 */ /* 0x000ea2000c1e1900 */
[----:B------:R-:W-:-:S03]  /*0600*/  IMAD.WIDE R12, R3, 0x4, R10 ;  /* 0x00000004030c7825 */ /* 0x000fc600078e020a */
[----:B------:R-:W4:Y:S04]  /*0610*/  LDG.E R22, desc[UR4][R10.64] ;  /* 0x000000040a167981 */ /* 0x000f28000c1e1900 */
[----:B------:R-:W4:Y:S04]  /*0620*/  LDG.E R18, desc[UR4][R4.64+0x8] ;  /* 0x0000080404127981 */ /* 0x000f28000c1e1900 */
[----:B------:R-:W5:Y:S04]  /*0630*/  LDG.E R26, desc[UR4][R4.64+0xc] ;  /* 0x00000c04041a7981 */ /* 0x000f68000c1e1900 */
[----:B------:R-:W5:Y:S01]  /*0640*/  LDG.E R12, desc[UR4][R12.64] ;  /* 0x000000040c0c7981 */ /* 0x000f62000c1e1900 */
[----:B------:R-:W-:Y:S01]  /*0650*/  IADD3 R21, PT, PT, R21, 0x4, RZ ;  /* 0x0000000415157810 */ /* 0x000fe20007ffe0ff */
[----:B---3--:R-:W-:-:S04]  /*0660*/  FFMA R24, R15, R6, R24 ;  /* 0x000000060f187223 */ /* 0x008fc80000000018 */
[----:B--2---:R-:W-:-:S04]  /*0670*/  FFMA R17, R17, R8, R24 ;  /* 0x0000000811117223 */ /* 0x004fc80000000018 */
[----:B----4-:R-:W-:-:S04]  /*0680*/  FFMA R17, R18, R22, R17 ;  /* 0x0000001612117223 */ /* 0x010fc80000000011 */
[----:B-----5:R-:W-:-:S07]  /*0690*/  FFMA R24, R26, R12, R17 ;  /* 0x0000000c1a187223 */ /* 0x020fce0000000011 */
.L_x_3:
[----:B------:R-:W-:Y:S05]  /*06a0*/  @!P0 BRA `(.L_x_0) ;  /* 0x00000000007c8947 */ /* 0x000fea0003800000 */
[----:B------:R-:W-:Y:S01]  /*06b0*/  ISETP.NE.AND P1, PT, R16, 0x1, PT ;  /* 0x000000011000780c */ /* 0x000fe20003f25270 */
[----:B------:R-:W0:Y:S01]  /*06c0*/  LDC.64 R12, c[0x0][0x380] ;  /* 0x0000e000ff0c7b82 */ /* 0x000e220000000a00 */
[----:B------:R-:W-:-:S04]  /*06d0*/  LOP3.LUT R2, R2, 0x1, RZ, 0xc0, !PT ;  /* 0x0000000102027812 */ /* 0x000fc800078ec0ff */
[----:B------:R-:W-:-:S03]  /*06e0*/  ISETP.NE.U32.AND P0, PT, R2, 0x1, PT ;  /* 0x000000010200780c */ /* 0x000fc60003f05070 */
[----:B------:R-:W1:Y:S04]  /*06f0*/  LDC.64 R10, c[0x0][0x388] ;  /* 0x0000e200ff0a7b82 */ /* 0x000e680000000a00 */
[CC--:B------:R-:W-:Y:S02]  /*0700*/  @P1 IADD3 R15, PT, PT, R20.reuse, R21.reuse, RZ ;  /* 0x00000015140f1210 */ /* 0x0c0fe40007ffe0ff */
[----:B------:R-:W-:Y:S02]  /*0710*/  @P1 IADD3 R2, P2, PT, R20, R21, RZ ;  /* 0x0000001514021210 */ /* 0x000fe40007f5e0ff */
[----:B------:R-:W2:Y:S02]  /*0720*/  @P1 LDC.64 R4, c[0x0][0x380] ;  /* 0x0000e000ff041b82 */ /* 0x000ea40000000a00 */
[----:B------:R-:W-:-:S06]  /*0730*/  @P1 IADD3.X R14, PT, PT, RZ, RZ, RZ, P2, !PT ;  /* 0x000000ffff0e1210 */ /* 0x000fcc00017fe4ff */
[----:B------:R-:W3:Y:S01]  /*0740*/  LDC.64 R6, c[0x0][0x380] ;  /* 0x0000e000ff067b82 */ /* 0x000ee20000000a00 */
[----:B0-----:R-:W-:-:S04]  /*0750*/  @P1 IMAD.WIDE.U32 R12, R15, 0x4, R12 ;  /* 0x000000040f0c1825 */ /* 0x001fc800078e000c */
[C---:B------:R-:W-:Y:S01]  /*0760*/  @P1 IMAD R15, R21.reuse, R3, R0 ;  /* 0x00000003150f1224 */ /* 0x040fe200078e0200 */
[----:B------:R-:W-:Y:S01]  /*0770*/  @P1 IADD3 R21, PT, PT, R21, 0x2, RZ ;  /* 0x0000000215151810 */ /* 0x000fe20007ffe0ff */
[----:B------:R-:W4:Y:S01]  /*0780*/  @P1 LDG.E R13, desc[UR4][R12.64] ;  /* 0x000000040c0d1981 */ /* 0x000f22000c1e1900 */
[----:B------:R-:W0:Y:S01]  /*0790*/  LDC.64 R8, c[0x0][0x388] ;  /* 0x0000e200ff087b82 */ /* 0x000e220000000a00 */
[----:B-1----:R-:W-:Y:S01]  /*07a0*/  @P1 IMAD.WIDE R10, R15, 0x4, R10 ;  /* 0x000000040f0a1825 */ /* 0x002fe200078e020a */
[----:B------:R-:W-:Y:S02]  /*07b0*/  @!P0 IADD3 R17, PT, PT, R20, R21, RZ ;  /* 0x0000001514118210 */ /* 0x000fe40007ffe0ff */
[----:B--2---:R-:W-:Y:S01]  /*07c0*/  @P1 LEA R4, P2, R2, R4, 0x2 ;  /* 0x0000000402041211 */ /* 0x004fe200078410ff */
[----:B------:R-:W-:-:S03]  /*07d0*/  @!P0 IMAD R21, R21, R3, R0 ;  /* 0x0000000315158224 */ /* 0x000fc600078e0200 */
[----:B------:R-:W-:Y:S01]  /*07e0*/  @P1 LEA.HI.X R5, R2, R5, R14, 0x2, P2 ;  /* 0x0000000502051211 */ /* 0x000fe200010f140e */
[----:B------:R-:W-:Y:S01]  /*07f0*/  @P1 IMAD.WIDE R14, R3, 0x4, R10 ;  /* 0x00000004030e1825 */ /* 0x000fe200078e020a */
[----:B------:R-:W4:Y:S03]  /*0800*/  @P1 LDG.E R2, desc[UR4][R10.64] ;  /* 0x000000040a021981 */ /* 0x000f26000c1e1900 */
[----:B---3--:R-:W-:Y:S01]  /*0810*/  @!P0 IMAD.WIDE.U32 R6, R17, 0x4, R6 ;  /* 0x0000000411068825 */ /* 0x008fe200078e0006 */
[----:B------:R-:W2:Y:S04]  /*0820*/  @P1 LDG.E R5, desc[UR4][R4.64+0x4] ;  /* 0x0000040404051981 */ /* 0x000ea8000c1e1900 */
[----:B------:R-:W2:Y:S01]  /*0830*/  @P1 LDG.E R14, desc[UR4][R14.64] ;  /* 0x000000040e0e1981 */ /* 0x000ea2000c1e1900 */
[----:B0-----:R-:W-:-:S03]  /*0840*/  @!P0 IMAD.WIDE R8, R21, 0x4, R8 ;  /* 0x0000000415088825 */ /* 0x001fc600078e0208 */
[----:B------:R-:W3:Y:S04]  /*0850*/  @!P0 LDG.E R7, desc[UR4][R6.64] ;  /* 0x0000000406078981 */ /* 0x000ee8000c1e1900 */
[----:B------:R-:W3:Y:S01]  /*0860*/  @!P0 LDG.E R8, desc[UR4][R8.64] ;  /* 0x0000000408088981 */ /* 0x000ee2000c1e1900 */
[----:B----4-:R-:W-:-:S04]  /*0870*/  @P1 FFMA R2, R13, R2, R24 ;  /* 0x000000020d021223 */ /* 0x010fc80000000018 */
[----:B--2---:R-:W-:-:S04]  /*0880*/  @P1 FFMA R24, R5, R14, R2 ;  /* 0x0000000e05181223 */ /* 0x004fc80000000002 */
[----:B---3--:R-:W-:-:S07]  /*0890*/  @!P0 FFMA R24, R7, R8, R24 ;  /* 0x0000000807188223 */ /* 0x008fce0000000018 */
.L_x_0:
[----:B------:R-:W0:Y:S01]  /*08a0*/  LDC.64 R4, c[0x0][0x390] ;  /* 0x0000e400ff047b82 */ /* 0x000e220000000a00 */
[----:B------:R-:W-:-:S04]  /*08b0*/  IMAD R3, R19, R3, R0 ;  /* 0x0000000313037224 */ /* 0x000fc800078e0200 */
[----:B0-----:R-:W-:-:S05]  /*08c0*/  IMAD.WIDE R2, R3, 0x4, R4 ;  /* 0x0000000403027825 */ /* 0x001fca00078e0204 */
[----:B------:R-:W-:Y:S01]  /*08d0*/  STG.E desc[UR4][R2.64], R24 ;  /* 0x0000001802007986 */ /* 0x000fe2000c101904 */
[----:B------:R-:W-:Y:S05]  /*08e0*/  EXIT ;  /* 0x000000000000794d */ /* 0x000fea0003800000 */
.L_x_4:
[----:B------:R-:W-:-:S00]  /*08f0*/  BRA `(.L_x_4) ;  /* 0xfffffffc00fc7947 */ /* 0x000fc0000383ffff */
[----:B------:R-:W-:-:S00]  /*0900*/  NOP ;  /* 0x0000000000007918 */ /* 0x000fc00000000000 */
[----:B------:R-:W-:-:S00]  /*0910*/  NOP ;  /* 0x0000000000007918 */ /* 0x000fc00000000000 */
[----:B------:R-:W-:-:S00]  /*0920*/  NOP ;  /* 0x0000000000007918 */ /* 0x000fc00000000000 */
[----:B------:R-:W-:-:S00]  /*0930*/  NOP ;  /* 0x0000000000007918 */ /* 0x000fc00000000000 */
[----:B------:R-:W-:-:S00]  /*0940*/  NOP ;  /* 0x0000000000007918 */ /* 0x000fc00000000000 */
[----:B------:R-:W-:-:S00]  /*0950*/  NOP ;  /* 0x0000000000007918 */ /* 0x000fc00000000000 */
[----:B------:R-:W-:-:S00]  /*0960*/  NOP ;  /* 0x0000000000007918 */ /* 0x000fc00000000000 */
[----:B------:R-:W-:-:S00]  /*0970*/  NOP ;  /* 0x0000000000007918 */ /* 0x000fc00000000000 */
.L_x_5:


//--------------------- .nv.shared.reserved.0     --------------------------
	.section	.nv.shared.reserved.0,"aw",@nobits
	.weak		__nv_reservedSMEM_offset_0_alias
	.size		__nv_reservedSMEM_offset_0_alias, 0, 64
	.other		__nv_reservedSMEM_offset_0_alias,@"STO_CUDA_RESERVED_SHARED STV_DEFAULT"
__nv_reservedSMEM_offset_0_alias:
	.zero		0
	.zero		64


//--------------------- .nv.constant0._Z10naive_gemmPKfS0_Pfiii --------------------------
	.section	.nv.constant0._Z10naive_gemmPKfS0_Pfiii,"a",@progbits
	.sectionflags	@""
	.align	4
.nv.constant0._Z10naive_gemmPKfS0_Pfiii:
	.zero		932


//--------------------- SYMBOLS --------------------------

	.type		.nv.reservedSmem.offset0,@object
	.size		.nv.reservedSmem.offset0,0x4
